//
// Generated by NVIDIA NVVM Compiler
//
// Compiler Build ID: CL-36424714
// Cuda compilation tools, release 13.0, V13.0.88
// Based on NVVM 20.0.0
//

.version 9.0
.target sm_100
.address_size 64

	// .globl	_Z13transpose_f32PfS_ii
// _ZZ13transpose_f32PfS_iiE4data has been demoted
// _ZZ21transpose_f32_swizzlePfS_iiE4data has been demoted

.visible .entry _Z13transpose_f32PfS_ii(
	.param .u64 .ptr .align 1 _Z13transpose_f32PfS_ii_param_0,
	.param .u64 .ptr .align 1 _Z13transpose_f32PfS_ii_param_1,
	.param .u32 _Z13transpose_f32PfS_ii_param_2,
	.param .u32 _Z13transpose_f32PfS_ii_param_3
)
{
	.reg .pred 	%p<7>;
	.reg .b32 	%r<26>;
	.reg .b32 	%f<3>;
	.reg .b64 	%rd<9>;
	// demoted variable
	.shared .align 4 .b8 _ZZ13transpose_f32PfS_iiE4data[4224];
	ld.param.u64 	%rd1, [_Z13transpose_f32PfS_ii_param_0];
	ld.param.u64 	%rd2, [_Z13transpose_f32PfS_ii_param_1];
	ld.param.u32 	%r9, [_Z13transpose_f32PfS_ii_param_2];
	ld.param.u32 	%r10, [_Z13transpose_f32PfS_ii_param_3];
	mov.u32 	%r1, %tid.x;
	mov.u32 	%r11, %ctaid.x;
	mov.u32 	%r12, %ntid.x;
	mul.lo.s32 	%r2, %r11, %r12;
	add.s32 	%r3, %r2, %r1;
	mov.u32 	%r4, %tid.y;
	mov.u32 	%r13, %ctaid.y;
	mov.u32 	%r14, %ntid.y;
	mul.lo.s32 	%r5, %r13, %r14;
	add.s32 	%r6, %r5, %r4;
	setp.ge.s32 	%p1, %r6, %r9;
	setp.ge.s32 	%p2, %r3, %r10;
	or.pred  	%p3, %p1, %p2;
	@%p3 bra 	$L__BB0_2;
	cvta.to.global.u64 	%rd3, %rd1;
	mad.lo.s32 	%r15, %r10, %r6, %r3;
	mul.wide.s32 	%rd4, %r15, 4;
	add.s64 	%rd5, %rd3, %rd4;
	ld.global.f32 	%f1, [%rd5];
	mov.u32 	%r16, _ZZ13transpose_f32PfS_iiE4data;
	mad.lo.s32 	%r17, %r4, 132, %r16;
	shl.b32 	%r18, %r1, 2;
	add.s32 	%r19, %r17, %r18;
	st.shared.f32 	[%r19], %f1;
$L__BB0_2:
	bar.sync 	0;
	add.s32 	%r7, %r2, %r4;
	add.s32 	%r8, %r5, %r1;
	setp.ge.s32 	%p4, %r7, %r10;
	setp.ge.s32 	%p5, %r8, %r9;
	or.pred  	%p6, %p4, %p5;
	@%p6 bra 	$L__BB0_4;
	mov.u32 	%r21, _ZZ13transpose_f32PfS_iiE4data;
	mad.lo.s32 	%r22, %r1, 132, %r21;
	shl.b32 	%r23, %r4, 2;
	add.s32 	%r24, %r22, %r23;
	ld.shared.f32 	%f2, [%r24];
	mad.lo.s32 	%r25, %r9, %r7, %r8;
	cvta.to.global.u64 	%rd6, %rd2;
	mul.wide.s32 	%rd7, %r25, 4;
	add.s64 	%rd8, %rd6, %rd7;
	st.global.f32 	[%rd8], %f2;
$L__BB0_4:
	ret;

}
	// .globl	_Z21transpose_f32_swizzlePfS_ii
.visible .entry _Z21transpose_f32_swizzlePfS_ii(
	.param .u64 .ptr .align 1 _Z21transpose_f32_swizzlePfS_ii_param_0,
	.param .u64 .ptr .align 1 _Z21transpose_f32_swizzlePfS_ii_param_1,
	.param .u32 _Z21transpose_f32_swizzlePfS_ii_param_2,
	.param .u32 _Z21transpose_f32_swizzlePfS_ii_param_3
)
{
	.reg .pred 	%p<7>;
	.reg .b32 	%r<30>;
	.reg .b32 	%f<3>;
	.reg .b64 	%rd<9>;
	// demoted variable
	.shared .align 4 .b8 _ZZ21transpose_f32_swizzlePfS_iiE4data[4096];
	ld.param.u64 	%rd1, [_Z21transpose_f32_swizzlePfS_ii_param_0];
	ld.param.u64 	%rd2, [_Z21transpose_f32_swizzlePfS_ii_param_1];
	ld.param.u32 	%r9, [_Z21transpose_f32_swizzlePfS_ii_param_2];
	ld.param.u32 	%r10, [_Z21transpose_f32_swizzlePfS_ii_param_3];
	mov.u32 	%r1, %tid.x;
	mov.u32 	%r11, %ctaid.x;
	mov.u32 	%r12, %ntid.x;
	mul.lo.s32 	%r2, %r11, %r12;
	add.s32 	%r3, %r2, %r1;
	mov.u32 	%r4, %tid.y;
	mov.u32 	%r13, %ctaid.y;
	mov.u32 	%r14, %ntid.y;
	mul.lo.s32 	%r5, %r13, %r14;
	add.s32 	%r6, %r5, %r4;
	setp.ge.s32 	%p1, %r6, %r9;
	setp.ge.s32 	%p2, %r3, %r10;
	or.pred  	%p3, %p1, %p2;
	@%p3 bra 	$L__BB1_2;
	cvta.to.global.u64 	%rd3, %rd1;
	mad.lo.s32 	%r15, %r10, %r6, %r3;
	mul.wide.s32 	%rd4, %r15, 4;
	add.s64 	%rd5, %rd3, %rd4;
	ld.global.f32 	%f1, [%rd5];
	shl.b32 	%r16, %r4, 7;
	mov.u32 	%r17, _ZZ21transpose_f32_swizzlePfS_iiE4data;
	add.s32 	%r18, %r17, %r16;
	xor.b32  	%r19, %r1, %r4;
	shl.b32 	%r20, %r19, 2;
	add.s32 	%r21, %r18, %r20;
	st.shared.f32 	[%r21], %f1;
$L__BB1_2:
	bar.sync 	0;
	add.s32 	%r7, %r2, %r4;
	add.s32 	%r8, %r5, %r1;
	setp.ge.s32 	%p4, %r7, %r10;
	setp.ge.s32 	%p5, %r8, %r9;
	or.pred  	%p6, %p4, %p5;
	@%p6 bra 	$L__BB1_4;
	shl.b32 	%r23, %r1, 7;
	mov.u32 	%r24, _ZZ21transpose_f32_swizzlePfS_iiE4data;
	add.s32 	%r25, %r24, %r23;
	xor.b32  	%r26, %r4, %r1;
	shl.b32 	%r27, %r26, 2;
	add.s32 	%r28, %r25, %r27;
	ld.shared.f32 	%f2, [%r28];
	mad.lo.s32 	%r29, %r9, %r7, %r8;
	cvta.to.global.u64 	%rd6, %rd2;
	mul.wide.s32 	%rd7, %r29, 4;
	add.s64 	%rd8, %rd6, %rd7;
	st.global.f32 	[%rd8], %f2;
$L__BB1_4:
	ret;

}


// ===== COMPILED SASS (sm_100) =====

	.target	sm_100

	.elftype	@"ET_EXEC"


//--------------------- .note.nv.tkinfo           --------------------------
	.section	.note.nv.tkinfo,"",@"SHT_NOTE"
	.sectionflags	@"SHF_NOTE_NV_TKINFO"
	.tkinfo
        /*0018*/ 	.word	0x00000002
        /*0030*/ 	.string	""
        /*0030*/ 	.string	"ptxas"
        /*0030*/ 	.string	"Cuda compilation tools, release 13.0, V13.0.88"
        /*0030*/ 	.string	"Build cuda_13.0.r13.0/compiler.36424714_0"
        /*0030*/ 	.string	"-arch sm_100 -m 64 "



//--------------------- .note.nv.cuinfo           --------------------------
	.section	.note.nv.cuinfo,"",@"SHT_NOTE"
	.sectionflags	@"SHF_NOTE_NV_CUINFO"
        /*0018*/ 	.short	0x0002
        /*001a*/ 	.short	0x0064
        /*001c*/ 	.short	0x0082
	.zero		2


//--------------------- .nv.info                  --------------------------
	.section	.nv.info,"",@"SHT_CUDA_INFO"
	.align	4


	//----- nvinfo : EIATTR_REGCOUNT
	.align		4
        /*0000*/ 	.byte	0x04, 0x2f
        /*0002*/ 	.short	(.L_1 - .L_0)
	.align		4
.L_0:
        /*0004*/ 	.word	index@(_Z13transpose_f32PfS_ii)
        /*0008*/ 	.word	0x0000000e


	//----- nvinfo : EIATTR_FRAME_SIZE
	.align		4
.L_1:
        /*000c*/ 	.byte	0x04, 0x11
        /*000e*/ 	.short	(.L_3 - .L_2)
	.align		4
.L_2:
        /*0010*/ 	.word	index@(_Z13transpose_f32PfS_ii)
        /*0014*/ 	.word	0x00000000


	//----- nvinfo : EIATTR_REGCOUNT
	.align		4
.L_3:
        /*0018*/ 	.byte	0x04, 0x2f
        /*001a*/ 	.short	(.L_5 - .L_4)
	.align		4
.L_4:
        /*001c*/ 	.word	index@(_Z21transpose_f32_swizzlePfS_ii)
        /*0020*/ 	.word	0x0000000c


	//----- nvinfo : EIATTR_FRAME_SIZE
	.align		4
.L_5:
        /*0024*/ 	.byte	0x04, 0x11
        /*0026*/ 	.short	(.L_7 - .L_6)
	.align		4
.L_6:
        /*0028*/ 	.word	index@(_Z21transpose_f32_swizzlePfS_ii)
        /*002c*/ 	.word	0x00000000


	//----- nvinfo : EIATTR_MIN_STACK_SIZE
	.align		4
.L_7:
        /*0030*/ 	.byte	0x04, 0x12
        /*0032*/ 	.short	(.L_9 - .L_8)
	.align		4
.L_8:
        /*0034*/ 	.word	index@(_Z21transpose_f32_swizzlePfS_ii)
        /*0038*/ 	.word	0x00000000


	//----- nvinfo : EIATTR_MIN_STACK_SIZE
	.align		4
.L_9:
        /*003c*/ 	.byte	0x04, 0x12
        /*003e*/ 	.short	(.L_11 - .L_10)
	.align		4
.L_10:
        /*0040*/ 	.word	index@(_Z13transpose_f32PfS_ii)
        /*0044*/ 	.word	0x00000000
.L_11:


//--------------------- .nv.compat                --------------------------
	.section	.nv.compat,"",@"SHT_CUDA_COMPAT_INFO"
	.align	4
        /*0000*/ 	.byte	0x02, 0x09, 0x00, 0x00, 0x02, 0x02, 0x01, 0x00, 0x02, 0x05, 0x05, 0x00, 0x03, 0x07, 0x01, 0x01
        /*0010*/ 	.byte	0x02, 0x03, 0x00, 0x00, 0x02, 0x06, 0x01, 0x00, 0x04, 0x0b, 0x08, 0x00, 0x09, 0x00, 0x00, 0x00
        /*0020*/ 	.byte	0x00, 0x00, 0x00, 0x00


//--------------------- .nv.info._Z21transpose_f32_swizzlePfS_ii --------------------------
	.section	.nv.info._Z21transpose_f32_swizzlePfS_ii,"",@"SHT_CUDA_INFO"
	.sectionflags	@""
	.align	4


	//----- nvinfo : EIATTR_CUDA_API_VERSION
	.align		4
        /*0000*/ 	.byte	0x04, 0x37
        /*0002*/ 	.short	(.L_13 - .L_12)
.L_12:
        /*0004*/ 	.word	0x00000082


	//----- nvinfo : EIATTR_KPARAM_INFO
	.align		4
.L_13:
        /*0008*/ 	.byte	0x04, 0x17
        /*000a*/ 	.short	(.L_15 - .L_14)
.L_14:
        /*000c*/ 	.word	0x00000000
        /*0010*/ 	.short	0x0003
        /*0012*/ 	.short	0x0014
        /*0014*/ 	.byte	0x00, 0xf0, 0x11, 0x00


	//----- nvinfo : EIATTR_KPARAM_INFO
	.align		4
.L_15:
        /*0018*/ 	.byte	0x04, 0x17
        /*001a*/ 	.short	(.L_17 - .L_16)
.L_16:
        /*001c*/ 	.word	0x00000000
        /*0020*/ 	.short	0x0002
        /*0022*/ 	.short	0x0010
        /*0024*/ 	.byte	0x00, 0xf0, 0x11, 0x00


	//----- nvinfo : EIATTR_KPARAM_INFO
	.align		4
.L_17:
        /*0028*/ 	.byte	0x04, 0x17
        /*002a*/ 	.short	(.L_19 - .L_18)
.L_18:
        /*002c*/ 	.word	0x00000000
        /*0030*/ 	.short	0x0001
        /*0032*/ 	.short	0x0008
        /*0034*/ 	.byte	0x00, 0xf5, 0x21, 0x00


	//----- nvinfo : EIATTR_KPARAM_INFO
	.align		4
.L_19:
        /*0038*/ 	.byte	0x04, 0x17
        /*003a*/ 	.short	(.L_21 - .L_20)
.L_20:
        /*003c*/ 	.word	0x00000000
        /*0040*/ 	.short	0x0000
        /*0042*/ 	.short	0x0000
        /*0044*/ 	.byte	0x00, 0xf5, 0x21, 0x00


	//----- nvinfo : EIATTR_SPARSE_MMA_MASK
	.align		4
.L_21:
        /*0048*/ 	.byte	0x03, 0x50
        /*004a*/ 	.short	0x0000


	//----- nvinfo : EIATTR_MAXREG_COUNT
	.align		4
        /*004c*/ 	.byte	0x03, 0x1b
        /*004e*/ 	.short	0x00ff


	//----- nvinfo : EIATTR_NUM_BARRIERS
	.align		4
        /*0050*/ 	.byte	0x02, 0x4c
        /*0052*/ 	.byte	0x01
	.zero		1


	//----- nvinfo : EIATTR_MERCURY_ISA_VERSION
	.align		4
        /*0054*/ 	.byte	0x03, 0x5f
        /*0056*/ 	.short	0x0101


	//----- nvinfo : EIATTR_VRC_CTA_INIT_COUNT
	.align		4
        /*0058*/ 	.byte	0x02, 0x4a
	.zero		1
	.zero		1


	//----- nvinfo : EIATTR_EXIT_INSTR_OFFSETS
	.align		4
        /*005c*/ 	.byte	0x04, 0x1c
        /*005e*/ 	.short	(.L_23 - .L_22)


	//   ....[0]....
.L_22:
        /*0060*/ 	.word	0x000001f0


	//   ....[1]....
        /*0064*/ 	.word	0x000002b0


	//----- nvinfo : EIATTR_CBANK_PARAM_SIZE
	.align		4
.L_23:
        /*0068*/ 	.byte	0x03, 0x19
        /*006a*/ 	.short	0x0018


	//----- nvinfo : EIATTR_PARAM_CBANK
	.align		4
        /*006c*/ 	.byte	0x04, 0x0a
        /*006e*/ 	.short	(.L_25 - .L_24)
	.align		4
.L_24:
        /*0070*/ 	.word	index@(.nv.constant0._Z21transpose_f32_swizzlePfS_ii)
        /*0074*/ 	.short	0x0380
        /*0076*/ 	.short	0x0018


	//----- nvinfo : EIATTR_SW_WAR
	.align		4
.L_25:
        /*0078*/ 	.byte	0x04, 0x36
        /*007a*/ 	.short	(.L_27 - .L_26)
.L_26:
        /*007c*/ 	.word	0x00000008
.L_27:


//--------------------- .nv.info._Z13transpose_f32PfS_ii --------------------------
	.section	.nv.info._Z13transpose_f32PfS_ii,"",@"SHT_CUDA_INFO"
	.sectionflags	@""
	.align	4


	//----- nvinfo : EIATTR_CUDA_API_VERSION
	.align		4
        /*0000*/ 	.byte	0x04, 0x37
        /*0002*/ 	.short	(.L_29 - .L_28)
.L_28:
        /*0004*/ 	.word	0x00000082


	//----- nvinfo : EIATTR_KPARAM_INFO
	.align		4
.L_29:
        /*0008*/ 	.byte	0x04, 0x17
        /*000a*/ 	.short	(.L_31 - .L_30)
.L_30:
        /*000c*/ 	.word	0x00000000
        /*0010*/ 	.short	0x0003
        /*0012*/ 	.short	0x0014
        /*0014*/ 	.byte	0x00, 0xf0, 0x11, 0x00


	//----- nvinfo : EIATTR_KPARAM_INFO
	.align		4
.L_31:
        /*0018*/ 	.byte	0x04, 0x17
        /*001a*/ 	.short	(.L_33 - .L_32)
.L_32:
        /*001c*/ 	.word	0x00000000
        /*0020*/ 	.short	0x0002
        /*0022*/ 	.short	0x0010
        /*0024*/ 	.byte	0x00, 0xf0, 0x11, 0x00


	//----- nvinfo : EIATTR_KPARAM_INFO
	.align		4
.L_33:
        /*0028*/ 	.byte	0x04, 0x17
        /*002a*/ 	.short	(.L_35 - .L_34)
.L_34:
        /*002c*/ 	.word	0x00000000
        /*0030*/ 	.short	0x0001
        /*0032*/ 	.short	0x0008
        /*0034*/ 	.byte	0x00, 0xf5, 0x21, 0x00


	//----- nvinfo : EIATTR_KPARAM_INFO
	.align		4
.L_35:
        /*0038*/ 	.byte	0x04, 0x17
        /*003a*/ 	.short	(.L_37 - .L_36)
.L_36:
        /*003c*/ 	.word	0x00000000
        /*0040*/ 	.short	0x0000
        /*0042*/ 	.short	0x0000
        /*0044*/ 	.byte	0x00, 0xf5, 0x21, 0x00


	//----- nvinfo : EIATTR_SPARSE_MMA_MASK
	.align		4
.L_37:
        /*0048*/ 	.byte	0x03, 0x50
        /*004a*/ 	.short	0x0000


	//----- nvinfo : EIATTR_MAXREG_COUNT
	.align		4
        /*004c*/ 	.byte	0x03, 0x1b
        /*004e*/ 	.short	0x00ff


	//----- nvinfo : EIATTR_NUM_BARRIERS
	.align		4
        /*0050*/ 	.byte	0x02, 0x4c
        /*0052*/ 	.byte	0x01
	.zero		1


	//----- nvinfo : EIATTR_MERCURY_ISA_VERSION
	.align		4
        /*0054*/ 	.byte	0x03, 0x5f
        /*0056*/ 	.short	0x0101


	//----- nvinfo : EIATTR_VRC_CTA_INIT_COUNT
	.align		4
        /*0058*/ 	.byte	0x02, 0x4a
	.zero		1
	.zero		1


	//----- nvinfo : EIATTR_EXIT_INSTR_OFFSETS
	.align		4
        /*005c*/ 	.byte	0x04, 0x1c
        /*005e*/ 	.short	(.L_39 - .L_38)


	//   ....[0]....
.L_38:
        /*0060*/ 	.word	0x000001e0


	//   ....[1]....
        /*0064*/ 	.word	0x00000290


	//----- nvinfo : EIATTR_CBANK_PARAM_SIZE
	.align		4
.L_39:
        /*0068*/ 	.byte	0x03, 0x19
        /*006a*/ 	.short	0x0018


	//----- nvinfo : EIATTR_PARAM_CBANK
	.align		4
        /*006c*/ 	.byte	0x04, 0x0a
        /*006e*/ 	.short	(.L_41 - .L_40)
	.align		4
.L_40:
        /*0070*/ 	.word	index@(.nv.constant0._Z13transpose_f32PfS_ii)
        /*0074*/ 	.short	0x0380
        /*0076*/ 	.short	0x0018


	//----- nvinfo : EIATTR_SW_WAR
	.align		4
.L_41:
        /*0078*/ 	.byte	0x04, 0x36
        /*007a*/ 	.short	(.L_43 - .L_42)
.L_42:
        /*007c*/ 	.word	0x00000008
.L_43:


//--------------------- .nv.callgraph             --------------------------
	.section	.nv.callgraph,"",@"SHT_CUDA_CALLGRAPH"
	.align	4
	.sectionentsize	8
	.align		4
        /*0000*/ 	.word	0x00000000
	.align		4
        /*0004*/ 	.word	0xffffffff
	.align		4
        /*0008*/ 	.word	0x00000000
	.align		4
        /*000c*/ 	.word	0xfffffffe
	.align		4
        /*0010*/ 	.word	0x00000000
	.align		4
        /*0014*/ 	.word	0xfffffffd
	.align		4
        /*0018*/ 	.word	0x00000000
	.align		4
        /*001c*/ 	.word	0xfffffffc


//--------------------- .text._Z21transpose_f32_swizzlePfS_ii --------------------------
	.section	.text._Z21transpose_f32_swizzlePfS_ii,"ax",@progbits
	.align	128
        .global         _Z21transpose_f32_swizzlePfS_ii
        .type           _Z21transpose_f32_swizzlePfS_ii,@function
        .size           _Z21transpose_f32_swizzlePfS_ii,(.L_x_2 - _Z21transpose_f32_swizzlePfS_ii)
        .other          _Z21transpose_f32_swizzlePfS_ii,@"STO_CUDA_ENTRY STV_DEFAULT"
_Z21transpose_f32_swizzlePfS_ii:
.text._Z21transpose_f32_swizzlePfS_ii:
[----:B------:R-:W-:Y:S01]  /*0000*/  LDC R1, c[0x0][0x37c] ;  /* 0x0000df00ff017b82 */ /* 0x000fe20000000800 */
[----:B------:R-:W0:Y:S07]  /*0010*/  S2R R6, SR_TID.X ;  /* 0x0000000000067919 */ /* 0x000e2e0000002100 */
[----:B------:R-:W1:Y:S01]  /*0020*/  S2UR UR4, SR_CTAID.X ;  /* 0x00000000000479c3 */ /* 0x000e620000002500 */
[----:B------:R-:W1:Y:S01]  /*0030*/  LDCU UR5, c[0x0][0x360] ;  /* 0x00006c00ff0577ac */ /* 0x000e620008000800 */
[----:B------:R-:W2:Y:S01]  /*0040*/  S2R R9, SR_TID.Y ;  /* 0x0000000000097919 */ /* 0x000ea20000002200 */
[----:B------:R-:W3:Y:S05]  /*0050*/  LDCU UR7, c[0x0][0x364] ;  /* 0x00006c80ff0777ac */ /* 0x000eea0008000800 */
[----:B------:R-:W3:Y:S01]  /*0060*/  S2UR UR6, SR_CTAID.Y ;  /* 0x00000000000679c3 */ /* 0x000ee20000002600 */
[----:B------:R-:W4:Y:S01]  /*0070*/  LDCU.64 UR8, c[0x0][0x390] ;  /* 0x00007200ff0877ac */ /* 0x000f220008000a00 */
[----:B-1----:R-:W-:-:S06]  /*0080*/  UIMAD UR4, UR4, UR5, URZ ;  /* 0x00000005040472a4 */ /* 0x002fcc000f8e02ff */
[----:B0-----:R-:W-:Y:S01]  /*0090*/  VIADD R0, R6, UR4 ;  /* 0x0000000406007c36 */ /* 0x001fe20008000000 */
[----:B---3--:R-:W-:Y:S01]  /*00a0*/  UIMAD UR5, UR6, UR7, URZ ;  /* 0x00000007060572a4 */ /* 0x008fe2000f8e02ff */
[----:B------:R-:W0:Y:S03]  /*00b0*/  LDCU.64 UR6, c[0x0][0x358] ;  /* 0x00006b00ff0677ac */ /* 0x000e260008000a00 */
[----:B----4-:R-:W-:Y:S02]  /*00c0*/  ISETP.GE.AND P0, PT, R0, UR9, PT ;  /* 0x0000000900007c0c */ /* 0x010fe4000bf06270 */
[----:B--2---:R-:W-:-:S05]  /*00d0*/  VIADD R5, R9, UR5 ;  /* 0x0000000509057c36 */ /* 0x004fca0008000000 */
[----:B------:R-:W-:-:S13]  /*00e0*/  ISETP.GE.OR P0, PT, R5, UR8, P0 ;  /* 0x0000000805007c0c */ /* 0x000fda0008706670 */
[----:B------:R-:W1:Y:S01]  /*00f0*/  @!P0 LDC.64 R2, c[0x0][0x380] ;  /* 0x0000e000ff028b82 */ /* 0x000e620000000a00 */
[----:B------:R-:W-:-:S04]  /*0100*/  @!P0 IMAD R5, R5, UR9, R0 ;  /* 0x0000000905058c24 */ /* 0x000fc8000f8e0200 */
[----:B-1----:R-:W-:-:S06]  /*0110*/  @!P0 IMAD.WIDE R2, R5, 0x4, R2 ;  /* 0x0000000405028825 */ /* 0x002fcc00078e0202 */
[----:B0-----:R-:W2:Y:S01]  /*0120*/  @!P0 LDG.E R2, desc[UR6][R2.64] ;  /* 0x0000000602028981 */ /* 0x001ea2000c1e1900 */
[----:B------:R-:W-:Y:S01]  /*0130*/  @!P0 MOV R0, 0x400 ;  /* 0x0000040000008802 */ /* 0x000fe20000000f00 */
[----:B------:R-:W-:Y:S01]  /*0140*/  VIADD R7, R6, UR5 ;  /* 0x0000000506077c36 */ /* 0x000fe20008000000 */
[----:B------:R-:W-:Y:S01]  /*0150*/  IADD3 R4, PT, PT, R9, UR4, RZ ;  /* 0x0000000409047c10 */ /* 0x000fe2000fffe0ff */
[----:B------:R-:W0:Y:S03]  /*0160*/  @!P0 S2R R5, SR_CgaCtaId ;  /* 0x0000000000058919 */ /* 0x000e260000008800 */
[----:B------:R-:W-:-:S04]  /*0170*/  ISETP.GE.AND P1, PT, R7, UR8, PT ;  /* 0x0000000807007c0c */ /* 0x000fc8000bf26270 */
[----:B------:R-:W-:Y:S02]  /*0180*/  ISETP.GE.OR P1, PT, R4, UR9, P1 ;  /* 0x0000000904007c0c */ /* 0x000fe40008f26670 */
[----:B0-----:R-:W-:Y:S02]  /*0190*/  @!P0 LEA R0, R5, R0, 0x18 ;  /* 0x0000000005008211 */ /* 0x001fe400078ec0ff */
[----:B------:R-:W-:-:S03]  /*01a0*/  @!P0 LOP3.LUT R5, R6, R9, RZ, 0x3c, !PT ;  /* 0x0000000906058212 */ /* 0x000fc600078e3cff */
[----:B------:R-:W-:-:S04]  /*01b0*/  @!P0 IMAD R0, R9, 0x80, R0 ;  /* 0x0000008009008824 */ /* 0x000fc800078e0200 */
[----:B------:R-:W-:-:S05]  /*01c0*/  @!P0 IMAD R5, R5, 0x4, R0 ;  /* 0x0000000405058824 */ /* 0x000fca00078e0200 */
[----:B--2---:R0:W-:Y:S01]  /*01d0*/  @!P0 STS [R5], R2 ;  /* 0x0000000205008388 */ /* 0x0041e20000000800 */
[----:B------:R-:W-:Y:S06]  /*01e0*/  BAR.SYNC.DEFER_BLOCKING 0x0 ;  /* 0x0000000000007b1d */ /* 0x000fec0000010000 */
[----:B------:R-:W-:Y:S05]  /*01f0*/  @P1 EXIT ;  /* 0x000000000000194d */ /* 0x000fea0003800000 */
[----:B------:R-:W1:Y:S01]  /*0200*/  S2UR UR5, SR_CgaCtaId ;  /* 0x00000000000579c3 */ /* 0x000e620000008800 */
[----:B------:R-:W-:Y:S01]  /*0210*/  UMOV UR4, 0x400 ;  /* 0x0000040000047882 */ /* 0x000fe20000000000 */
[----:B------:R-:W-:Y:S01]  /*0220*/  LOP3.LUT R3, R9, R6, RZ, 0x3c, !PT ;  /* 0x0000000609037212 */ /* 0x000fe200078e3cff */
[----:B------:R-:W-:Y:S01]  /*0230*/  IMAD R7, R4, UR8, R7 ;  /* 0x0000000804077c24 */ /* 0x000fe2000f8e0207 */
[----:B-1----:R-:W-:-:S06]  /*0240*/  ULEA UR4, UR5, UR4, 0x18 ;  /* 0x0000000405047291 */ /* 0x002fcc000f8ec0ff */
[----:B------:R-:W-:-:S04]  /*0250*/  LEA R0, R6, UR4, 0x7 ;  /* 0x0000000406007c11 */ /* 0x000fc8000f8e38ff */
[----:B------:R-:W-:Y:S02]  /*0260*/  LEA R0, R3, R0, 0x2 ;  /* 0x0000000003007211 */ /* 0x000fe400078e10ff */
[----:B0-----:R-:W0:Y:S03]  /*0270*/  LDC.64 R2, c[0x0][0x388] ;  /* 0x0000e200ff027b82 */ /* 0x001e260000000a00 */
[----:B------:R-:W1:Y:S01]  /*0280*/  LDS R5, [R0] ;  /* 0x0000000000057984 */ /* 0x000e620000000800 */
[----:B0-----:R-:W-:-:S05]  /*0290*/  IMAD.WIDE R2, R7, 0x4, R2 ;  /* 0x0000000407027825 */ /* 0x001fca00078e0202 */
[----:B-1----:R-:W-:Y:S01]  /*02a0*/  STG.E desc[UR6][R2.64], R5 ;  /* 0x0000000502007986 */ /* 0x002fe2000c101906 */
[----:B------:R-:W-:Y:S05]  /*02b0*/  EXIT ;  /* 0x000000000000794d */ /* 0x000fea0003800000 */
.L_x_0:
[----:B------:R-:W-:-:S00]  /*02c0*/  BRA `(.L_x_0) ;  /* 0xfffffffc00fc7947 */ /* 0x000fc0000383ffff */
[----:B------:R-:W-:-:S00]  /*02d0*/  NOP ;  /* 0x0000000000007918 */ /* 0x000fc00000000000 */
        /* <DEDUP_REMOVED lines=10> */
.L_x_2:


//--------------------- .text._Z13transpose_f32PfS_ii --------------------------
	.section	.text._Z13transpose_f32PfS_ii,"ax",@progbits
	.align	128
        .global         _Z13transpose_f32PfS_ii
        .type           _Z13transpose_f32PfS_ii,@function
        .size           _Z13transpose_f32PfS_ii,(.L_x_3 - _Z13transpose_f32PfS_ii)
        .other          _Z13transpose_f32PfS_ii,@"STO_CUDA_ENTRY STV_DEFAULT"
_Z13transpose_f32PfS_ii:
.text._Z13transpose_f32PfS_ii:
        /* <DEDUP_REMOVED lines=25> */
[----:B0-----:R-:W-:-:S05]  /*0190*/  @!P0 LEA R0, R5, R0, 0x18 ;  /* 0x0000000005008211 */ /* 0x001fca00078ec0ff */
[----:B------:R-:W-:-:S05]  /*01a0*/  @!P0 IMAD R0, R11, 0x84, R0 ;  /* 0x000000840b008824 */ /* 0x000fca00078e0200 */
[----:B------:R-:W-:-:S05]  /*01b0*/  @!P0 LEA R5, R9, R0, 0x2 ;  /* 0x0000000009058211 */ /* 0x000fca00078e10ff */
[----:B--2---:R0:W-:Y:S01]  /*01c0*/  @!P0 STS [R5], R2 ;  /* 0x0000000205008388 */ /* 0x0041e20000000800 */
[----:B------:R-:W-:Y:S06]  /*01d0*/  BAR.SYNC.DEFER_BLOCKING 0x0 ;  /* 0x0000000000007b1d */ /* 0x000fec0000010000 */
[----:B------:R-:W-:Y:S05]  /*01e0*/  @P1 EXIT ;  /* 0x000000000000194d */ /* 0x000fea0003800000 */
[----:B------:R-:W1:Y:S01]  /*01f0*/  S2R R3, SR_CgaCtaId ;  /* 0x0000000000037919 */ /* 0x000e620000008800 */
[----:B------:R-:W-:Y:S01]  /*0200*/  MOV R0, 0x400 ;  /* 0x0000040000007802 */ /* 0x000fe20000000f00 */
[----:B------:R-:W-:-:S03]  /*0210*/  IMAD R7, R4, UR8, R7 ;  /* 0x0000000804077c24 */ /* 0x000fc6000f8e0207 */
[----:B-1----:R-:W-:Y:S02]  /*0220*/  LEA R0, R3, R0, 0x18 ;  /* 0x0000000003007211 */ /* 0x002fe400078ec0ff */
[----:B0-----:R-:W0:Y:S03]  /*0230*/  LDC.64 R2, c[0x0][0x388] ;  /* 0x0000e200ff027b82 */ /* 0x001e260000000a00 */
[----:B------:R-:W-:-:S04]  /*0240*/  IMAD R0, R9, 0x84, R0 ;  /* 0x0000008409007824 */ /* 0x000fc800078e0200 */
[----:B------:R-:W-:-:S05]  /*0250*/  IMAD R0, R11, 0x4, R0 ;  /* 0x000000040b007824 */ /* 0x000fca00078e0200 */
[----:B------:R-:W1:Y:S01]  /*0260*/  LDS R5, [R0] ;  /* 0x0000000000057984 */ /* 0x000e620000000800 */
[----:B0-----:R-:W-:-:S05]  /*0270*/  IMAD.WIDE R2, R7, 0x4, R2 ;  /* 0x0000000407027825 */ /* 0x001fca00078e0202 */
[----:B-1----:R-:W-:Y:S01]  /*0280*/  STG.E desc[UR6][R2.64], R5 ;  /* 0x0000000502007986 */ /* 0x002fe2000c101906 */
[----:B------:R-:W-:Y:S05]  /*0290*/  EXIT ;  /* 0x000000000000794d */ /* 0x000fea0003800000 */
.L_x_1:
        /* <DEDUP_REMOVED lines=14> */
.L_x_3:


//--------------------- .nv.shared._Z21transpose_f32_swizzlePfS_ii --------------------------
	.section	.nv.shared._Z21transpose_f32_swizzlePfS_ii,"aw",@nobits
	.sectionflags	@""
	.align	4
.nv.shared._Z21transpose_f32_swizzlePfS_ii:
	.zero		5120


//--------------------- .nv.shared.reserved.0     --------------------------
	.section	.nv.shared.reserved.0,"aw",@nobits
	.weak		__nv_reservedSMEM_offset_0_alias
	.size		__nv_reservedSMEM_offset_0_alias, 0, 64
	.other		__nv_reservedSMEM_offset_0_alias,@"STO_CUDA_RESERVED_SHARED STV_DEFAULT"
__nv_reservedSMEM_offset_0_alias:
	.zero		0
	.zero		64


//--------------------- .nv.shared._Z13transpose_f32PfS_ii --------------------------
	.section	.nv.shared._Z13transpose_f32PfS_ii,"aw",@nobits
	.sectionflags	@""
	.align	4
.nv.shared._Z13transpose_f32PfS_ii:
	.zero		5248


//--------------------- .nv.constant0._Z21transpose_f32_swizzlePfS_ii --------------------------
	.section	.nv.constant0._Z21transpose_f32_swizzlePfS_ii,"a",@progbits
	.sectionflags	@""
	.align	4
.nv.constant0._Z21transpose_f32_swizzlePfS_ii:
	.zero		920


//--------------------- .nv.constant0._Z13transpose_f32PfS_ii --------------------------
	.section	.nv.constant0._Z13transpose_f32PfS_ii,"a",@progbits
	.sectionflags	@""
	.align	4
.nv.constant0._Z13transpose_f32PfS_ii:
	.zero		920


//--------------------- SYMBOLS --------------------------

	.type		.nv.reservedSmem.offset0,@object
	.size		.nv.reservedSmem.offset0,0x4
	.type		.nv.reservedSmem.cap,@object
	.size		.nv.reservedSmem.cap,0x4
